	.headerflags	@"EF_CUDA_TEXMODE_UNIFIED EF_CUDA_64BIT_ADDRESS EF_CUDA_ACCELERATORS EF_CUDA_SM90 EF_CUDA_VIRTUAL_SM(EF_CUDA_SM90)"
	.elftype	@"ET_EXEC"


//--------------------- .nv.info                  --------------------------
	.section	.nv.info,"",@"SHT_CUDA_INFO"
	.align	4


	//----- nvinfo : EIATTR_REGCOUNT
	.align		4
        /*0000*/ 	.byte	0x04, 0x2f
        /*0002*/ 	.short	(.L_1 - .L_0)
	.align		4
.L_0:
        /*0004*/ 	.word	index@(triton_poi_fused_add_addmm_mul_67)
        /*0008*/ 	.word	0x00000018


	//----- nvinfo : EIATTR_MIN_STACK_SIZE
	.align		4
.L_1:
        /*000c*/ 	.byte	0x04, 0x12
        /*000e*/ 	.short	(.L_3 - .L_2)
	.align		4
.L_2:
        /*0010*/ 	.word	index@(triton_poi_fused_add_addmm_mul_67)
        /*0014*/ 	.word	0x00000000


	//----- nvinfo : EIATTR_FRAME_SIZE
	.align		4
.L_3:
        /*0018*/ 	.byte	0x04, 0x11
        /*001a*/ 	.short	(.L_5 - .L_4)
	.align		4
.L_4:
        /*001c*/ 	.word	index@(triton_poi_fused_add_addmm_mul_67)
        /*0020*/ 	.word	0x00000000


	//----- nvinfo : EIATTR_MIN_STACK_SIZE
	.align		4
.L_5:
        /*0024*/ 	.byte	0x04, 0x12
        /*0026*/ 	.short	(.L_7 - .L_6)
	.align		4
.L_6:
        /*0028*/ 	.word	index@(triton_poi_fused_add_addmm_mul_67)
        /*002c*/ 	.word	0x00000000
.L_7:


//--------------------- .nv.info.triton_poi_fused_add_addmm_mul_67 --------------------------
	.section	.nv.info.triton_poi_fused_add_addmm_mul_67,"",@"SHT_CUDA_INFO"
	.sectionflags	@""
	.align	4


	//----- nvinfo : EIATTR_CUDA_API_VERSION
	.align		4
        /*0000*/ 	.byte	0x04, 0x37
        /*0002*/ 	.short	(.L_9 - .L_8)
.L_8:
        /*0004*/ 	.word	0x0000007c


	//----- nvinfo : EIATTR_KPARAM_INFO
	.align		4
.L_9:
        /*0008*/ 	.byte	0x04, 0x17
        /*000a*/ 	.short	(.L_11 - .L_10)
.L_10:
        /*000c*/ 	.word	0x00000000
        /*0010*/ 	.short	0x0007
        /*0012*/ 	.short	0x0038
        /*0014*/ 	.byte	0x00, 0xf0, 0x11, 0x00


	//----- nvinfo : EIATTR_KPARAM_INFO
	.align		4
.L_11:
        /*0018*/ 	.byte	0x04, 0x17
        /*001a*/ 	.short	(.L_13 - .L_12)
.L_12:
        /*001c*/ 	.word	0x00000000
        /*0020*/ 	.short	0x0006
        /*0022*/ 	.short	0x0030
        /*0024*/ 	.byte	0x00, 0xf4, 0x21, 0x00


	//----- nvinfo : EIATTR_KPARAM_INFO
	.align		4
.L_13:
        /*0028*/ 	.byte	0x04, 0x17
        /*002a*/ 	.short	(.L_15 - .L_14)
.L_14:
        /*002c*/ 	.word	0x00000000
        /*0030*/ 	.short	0x0005
        /*0032*/ 	.short	0x0028
        /*0034*/ 	.byte	0x00, 0xf4, 0x21, 0x00


	//----- nvinfo : EIATTR_KPARAM_INFO
	.align		4
.L_15:
        /*0038*/ 	.byte	0x04, 0x17
        /*003a*/ 	.short	(.L_17 - .L_16)
.L_16:
        /*003c*/ 	.word	0x00000000
        /*0040*/ 	.short	0x0004
        /*0042*/ 	.short	0x0020
        /*0044*/ 	.byte	0x00, 0xf4, 0x21, 0x00


	//----- nvinfo : EIATTR_KPARAM_INFO
	.align		4
.L_17:
        /*0048*/ 	.byte	0x04, 0x17
        /*004a*/ 	.short	(.L_19 - .L_18)
.L_18:
        /*004c*/ 	.word	0x00000000
        /*0050*/ 	.short	0x0003
        /*0052*/ 	.short	0x0018
        /*0054*/ 	.byte	0x00, 0xf4, 0x21, 0x00


	//----- nvinfo : EIATTR_KPARAM_INFO
	.align		4
.L_19:
        /*0058*/ 	.byte	0x04, 0x17
        /*005a*/ 	.short	(.L_21 - .L_20)
.L_20:
        /*005c*/ 	.word	0x00000000
        /*0060*/ 	.short	0x0002
        /*0062*/ 	.short	0x0010
        /*0064*/ 	.byte	0x00, 0xf4, 0x21, 0x00


	//----- nvinfo : EIATTR_KPARAM_INFO
	.align		4
.L_21:
        /*0068*/ 	.byte	0x04, 0x17
        /*006a*/ 	.short	(.L_23 - .L_22)
.L_22:
        /*006c*/ 	.word	0x00000000
        /*0070*/ 	.short	0x0001
        /*0072*/ 	.short	0x0008
        /*0074*/ 	.byte	0x00, 0xf4, 0x21, 0x00


	//----- nvinfo : EIATTR_KPARAM_INFO
	.align		4
.L_23:
        /*0078*/ 	.byte	0x04, 0x17
        /*007a*/ 	.short	(.L_25 - .L_24)
.L_24:
        /*007c*/ 	.word	0x00000000
        /*0080*/ 	.short	0x0000
        /*0082*/ 	.short	0x0000
        /*0084*/ 	.byte	0x00, 0xf4, 0x21, 0x00


	//----- nvinfo : EIATTR_SPARSE_MMA_MASK
	.align		4
.L_25:
        /*0088*/ 	.byte	0x03, 0x50
        /*008a*/ 	.short	0x0000


	//----- nvinfo : EIATTR_MAXREG_COUNT
	.align		4
        /*008c*/ 	.byte	0x03, 0x1b
        /*008e*/ 	.short	0x00ff


	//----- nvinfo : EIATTR_EXIT_INSTR_OFFSETS
	.align		4
        /*0090*/ 	.byte	0x04, 0x1c
        /*0092*/ 	.short	(.L_27 - .L_26)


	//   ....[0]....
.L_26:
        /*0094*/ 	.word	0x000002a0


	//   ....[1]....
        /*0098*/ 	.word	0x000002c0


	//----- nvinfo : EIATTR_REQNTID
	.align		4
.L_27:
        /*009c*/ 	.byte	0x04, 0x10
        /*009e*/ 	.short	(.L_29 - .L_28)
.L_28:
        /*00a0*/ 	.word	0x00000080
        /*00a4*/ 	.word	0x00000001
        /*00a8*/ 	.word	0x00000001


	//----- nvinfo : EIATTR_CBANK_PARAM_SIZE
	.align		4
.L_29:
        /*00ac*/ 	.byte	0x03, 0x19
        /*00ae*/ 	.short	0x003c


	//----- nvinfo : EIATTR_PARAM_CBANK
	.align		4
        /*00b0*/ 	.byte	0x04, 0x0a
        /*00b2*/ 	.short	(.L_31 - .L_30)
	.align		4
.L_30:
        /*00b4*/ 	.word	index@(.nv.constant0.triton_poi_fused_add_addmm_mul_67)
        /*00b8*/ 	.short	0x0210
        /*00ba*/ 	.short	0x003c


	//----- nvinfo : EIATTR_SW_WAR
	.align		4
.L_31:
        /*00bc*/ 	.byte	0x04, 0x36
        /*00be*/ 	.short	(.L_33 - .L_32)
.L_32:
        /*00c0*/ 	.word	0x00000008
.L_33:


//--------------------- .nv.callgraph             --------------------------
	.section	.nv.callgraph,"",@"SHT_CUDA_CALLGRAPH"
	.align	4
	.sectionentsize	8
	.align		4
        /*0000*/ 	.word	0x00000000
	.align		4
        /*0004*/ 	.word	0xffffffff
	.align		4
        /*0008*/ 	.word	0x00000000
	.align		4
        /*000c*/ 	.word	0xfffffffe
	.align		4
        /*0010*/ 	.word	0x00000000
	.align		4
        /*0014*/ 	.word	0xfffffffd
	.align		4
        /*0018*/ 	.word	0x00000000
	.align		4
        /*001c*/ 	.word	0xfffffffc


//--------------------- .text.triton_poi_fused_add_addmm_mul_67 --------------------------
	.section	.text.triton_poi_fused_add_addmm_mul_67,"ax",@progbits
	.align	128
        .global         triton_poi_fused_add_addmm_mul_67
        .type           triton_poi_fused_add_addmm_mul_67,@function
        .size           triton_poi_fused_add_addmm_mul_67,(.L_x_1 - triton_poi_fused_add_addmm_mul_67)
        .other          triton_poi_fused_add_addmm_mul_67,@"STO_CUDA_ENTRY STV_DEFAULT"
triton_poi_fused_add_addmm_mul_67:
.text.triton_poi_fused_add_addmm_mul_67:
[----:B------:R-:W0:Y:S01]  /*0000*/  LDC R1, c[0x0][0x28] ;  /* 0x00000a00ff017b82 */ /* 0x000e220000000800 */
[----:B------:R-:W1:Y:S07]  /*0010*/  S2R R0, SR_TID.X ;  /* 0x0000000000007919 */ /* 0x000e6e0000002100 */
[----:B------:R-:W2:Y:S01]  /*0020*/  LDC.64 R10, c[0x0][0x238] ;  /* 0x00008e00ff0a7b82 */ /* 0x000ea20000000a00 */
[----:B------:R-:W-:Y:S01]  /*0030*/  ULDC.64 UR4, c[0x0][0x208] ;  /* 0x0000820000047ab9 */ /* 0x000fe20000000a00 */
[----:B------:R-:W3:Y:S06]  /*0040*/  S2R R3, SR_CTAID.X ;  /* 0x0000000000037919 */ /* 0x000eec0000002500 */
[----:B------:R-:W4:Y:S08]  /*0050*/  LDC.64 R12, c[0x0][0x240] ;  /* 0x00009000ff0c7b82 */ /* 0x000f300000000a00 */
[----:B------:R-:W5:Y:S08]  /*0060*/  LDC.64 R6, c[0x0][0x210] ;  /* 0x00008400ff067b82 */ /* 0x000f700000000a00 */
[----:B------:R-:W2:Y:S01]  /*0070*/  LDC.64 R8, c[0x0][0x220] ;  /* 0x00008800ff087b82 */ /* 0x000ea20000000a00 */
[----:B-1----:R-:W-:-:S04]  /*0080*/  SHF.L.U32 R0, R0, 0x1, RZ ;  /* 0x0000000100007819 */ /* 0x002fc800000006ff */
[----:B------:R-:W-:-:S04]  /*0090*/  LOP3.LUT R0, R0, 0xfe, RZ, 0xc0, !PT ;  /* 0x000000fe00007812 */ /* 0x000fc800078ec0ff */
[----:B---3--:R-:W-:Y:S02]  /*00a0*/  LEA R15, R3, R0, 0x8 ;  /* 0x00000000030f7211 */ /* 0x008fe400078e40ff */
[----:B------:R-:W-:Y:S02]  /*00b0*/  SHF.R.S32.HI R0, RZ, 0x17, R3 ;  /* 0x00000017ff007819 */ /* 0x000fe40000011403 */
[----:B------:R-:W1:Y:S01]  /*00c0*/  LDC.64 R2, c[0x0][0x218] ;  /* 0x00008600ff027b82 */ /* 0x000e620000000a00 */
[C---:B------:R-:W-:Y:S02]  /*00d0*/  ISETP.GE.AND P0, PT, R15.reuse, 0x800, PT ;  /* 0x000008000f00780c */ /* 0x040fe40003f06270 */
[----:B------:R-:W-:Y:S02]  /*00e0*/  CS2R R16, SRZ ;  /* 0x0000000000107805 */ /* 0x000fe4000001ff00 */
[----:B------:R-:W-:Y:S01]  /*00f0*/  SGXT R0, R0, 0x1 ;  /* 0x000000010000781a */ /* 0x000fe20000000200 */
[----:B-----5:R-:W-:-:S03]  /*0100*/  IMAD.WIDE R6, R15, 0x4, R6 ;  /* 0x000000040f067825 */ /* 0x020fc600078e0206 */
[----:B------:R-:W-:Y:S01]  /*0110*/  LEA.HI R0, R0, R15, RZ, 0x9 ;  /* 0x0000000f00007211 */ /* 0x000fe200078f48ff */
[----:B0-2---:R-:W-:-:S03]  /*0120*/  IMAD.WIDE R8, R15, 0x4, R8 ;  /* 0x000000040f087825 */ /* 0x005fc600078e0208 */
[----:B------:R-:W-:Y:S01]  /*0130*/  LOP3.LUT R0, R0, 0xfffffe00, RZ, 0xc0, !PT ;  /* 0xfffffe0000007812 */ /* 0x000fe200078ec0ff */
[----:B------:R-:W2:Y:S03]  /*0140*/  @!P0 LDG.E.64 R16, desc[UR4][R6.64] ;  /* 0x0000000406108981 */ /* 0x000ea6000c1e1b00 */
[----:B------:R-:W-:-:S05]  /*0150*/  IADD3 R5, R15, -R0, RZ ;  /* 0x800000000f057210 */ /* 0x000fca0007ffe0ff */
[----:B------:R-:W-:-:S04]  /*0160*/  IMAD.WIDE R10, R5, 0x4, R10 ;  /* 0x00000004050a7825 */ /* 0x000fc800078e020a */
[----:B----4-:R-:W-:Y:S01]  /*0170*/  IMAD.WIDE R12, R5, 0x4, R12 ;  /* 0x00000004050c7825 */ /* 0x010fe200078e020c */
[----:B------:R-:W-:-:S03]  /*0180*/  CS2R R4, SRZ ;  /* 0x0000000000047805 */ /* 0x000fc6000001ff00 */
[----:B-1----:R-:W-:Y:S01]  /*0190*/  IMAD.WIDE R2, R15, 0x4, R2 ;  /* 0x000000040f027825 */ /* 0x002fe200078e0202 */
[----:B------:R-:W-:Y:S02]  /*01a0*/  CS2R R14, SRZ ;  /* 0x00000000000e7805 */ /* 0x000fe4000001ff00 */
[----:B------:R-:W2:Y:S01]  /*01b0*/  @!P0 LDG.E.EL.64 R4, desc[UR4][R10.64] ;  /* 0x000000040a048981 */ /* 0x000ea2000c2e1b00 */
[----:B------:R-:W-:Y:S02]  /*01c0*/  CS2R R20, SRZ ;  /* 0x0000000000147805 */ /* 0x000fe4000001ff00 */
[----:B------:R-:W-:Y:S01]  /*01d0*/  CS2R R18, SRZ ;  /* 0x0000000000127805 */ /* 0x000fe2000001ff00 */
[----:B------:R-:W3:Y:S04]  /*01e0*/  @!P0 LDG.E.64 R14, desc[UR4][R8.64] ;  /* 0x00000004080e8981 */ /* 0x000ee8000c1e1b00 */
[----:B------:R-:W4:Y:S04]  /*01f0*/  @!P0 LDG.E.EL.64 R20, desc[UR4][R12.64] ;  /* 0x000000040c148981 */ /* 0x000f28000c2e1b00 */
[----:B------:R-:W4:Y:S01]  /*0200*/  @!P0 LDG.E.64 R18, desc[UR4][R2.64] ;  /* 0x0000000402128981 */ /* 0x000f22000c1e1b00 */
[----:B--2---:R-:W-:Y:S01]  /*0210*/  FADD R11, R4, R16 ;  /* 0x00000010040b7221 */ /* 0x004fe20000000000 */
[----:B------:R-:W-:-:S03]  /*0220*/  FADD R0, R5, R17 ;  /* 0x0000001105007221 */ /* 0x000fc60000000000 */
[----:B---3--:R-:W-:Y:S01]  /*0230*/  FADD R10, R11, R14 ;  /* 0x0000000e0b0a7221 */ /* 0x008fe20000000000 */
[----:B------:R-:W-:-:S05]  /*0240*/  FADD R11, R0, R15 ;  /* 0x0000000f000b7221 */ /* 0x000fca0000000000 */
[----:B------:R0:W-:Y:S01]  /*0250*/  @!P0 STG.E.64 desc[UR4][R6.64], R10 ;  /* 0x0000000a06008986 */ /* 0x0001e2000c101b04 */
[----:B----4-:R-:W-:Y:S01]  /*0260*/  FADD R5, R20, R18 ;  /* 0x0000001214057221 */ /* 0x010fe20000000000 */
[----:B------:R-:W-:-:S03]  /*0270*/  FADD R4, R21, R19 ;  /* 0x0000001315047221 */ /* 0x000fc60000000000 */
[----:B------:R-:W-:Y:S01]  /*0280*/  FADD R14, R5, R14 ;  /* 0x0000000e050e7221 */ /* 0x000fe20000000000 */
[----:B------:R-:W-:Y:S01]  /*0290*/  FADD R15, R4, R15 ;  /* 0x0000000f040f7221 */ /* 0x000fe20000000000 */
[----:B0-----:R-:W-:Y:S06]  /*02a0*/  @P0 EXIT ;  /* 0x000000000000094d */ /* 0x001fec0003800000 */
[----:B------:R-:W-:Y:S01]  /*02b0*/  STG.E.64 desc[UR4][R2.64], R14 ;  /* 0x0000000e02007986 */ /* 0x000fe2000c101b04 */
[----:B------:R-:W-:Y:S05]  /*02c0*/  EXIT ;  /* 0x000000000000794d */ /* 0x000fea0003800000 */
.L_x_0:
[----:B------:R-:W-:-:S00]  /*02d0*/  BRA `(.L_x_0) ;  /* 0xfffffffc00fc7947 */ /* 0x000fc0000383ffff */
[----:B------:R-:W-:-:S00]  /*02e0*/  NOP ;  /* 0x0000000000007918 */ /* 0x000fc00000000000 */
        /* <DEDUP_REMOVED lines=9> */
.L_x_1:


//--------------------- .nv.constant0.triton_poi_fused_add_addmm_mul_67 --------------------------
	.section	.nv.constant0.triton_poi_fused_add_addmm_mul_67,"a",@progbits
	.sectionflags	@""
	.align	4
.nv.constant0.triton_poi_fused_add_addmm_mul_67:
	.zero		588
